	.headerflags	@"EF_CUDA_TEXMODE_UNIFIED EF_CUDA_64BIT_ADDRESS EF_CUDA_ACCELERATORS EF_CUDA_SM90 EF_CUDA_VIRTUAL_SM(EF_CUDA_SM90)"
	.elftype	@"ET_EXEC"


//--------------------- .nv.info                  --------------------------
	.section	.nv.info,"",@"SHT_CUDA_INFO"
	.align	4


	//----- nvinfo : EIATTR_REGCOUNT
	.align		4
        /*0000*/ 	.byte	0x04, 0x2f
        /*0002*/ 	.short	(.L_1 - .L_0)
	.align		4
.L_0:
        /*0004*/ 	.word	index@(triton_poi_fused_add_native_layer_norm_14)
        /*0008*/ 	.word	0x00000012


	//----- nvinfo : EIATTR_MIN_STACK_SIZE
	.align		4
.L_1:
        /*000c*/ 	.byte	0x04, 0x12
        /*000e*/ 	.short	(.L_3 - .L_2)
	.align		4
.L_2:
        /*0010*/ 	.word	index@(triton_poi_fused_add_native_layer_norm_14)
        /*0014*/ 	.word	0x00000000


	//----- nvinfo : EIATTR_FRAME_SIZE
	.align		4
.L_3:
        /*0018*/ 	.byte	0x04, 0x11
        /*001a*/ 	.short	(.L_5 - .L_4)
	.align		4
.L_4:
        /*001c*/ 	.word	index@(triton_poi_fused_add_native_layer_norm_14)
        /*0020*/ 	.word	0x00000000


	//----- nvinfo : EIATTR_MIN_STACK_SIZE
	.align		4
.L_5:
        /*0024*/ 	.byte	0x04, 0x12
        /*0026*/ 	.short	(.L_7 - .L_6)
	.align		4
.L_6:
        /*0028*/ 	.word	index@(triton_poi_fused_add_native_layer_norm_14)
        /*002c*/ 	.word	0x00000000
.L_7:


//--------------------- .nv.info.triton_poi_fused_add_native_layer_norm_14 --------------------------
	.section	.nv.info.triton_poi_fused_add_native_layer_norm_14,"",@"SHT_CUDA_INFO"
	.sectionflags	@""
	.align	4


	//----- nvinfo : EIATTR_CUDA_API_VERSION
	.align		4
        /*0000*/ 	.byte	0x04, 0x37
        /*0002*/ 	.short	(.L_9 - .L_8)
.L_8:
        /*0004*/ 	.word	0x0000007c


	//----- nvinfo : EIATTR_KPARAM_INFO
	.align		4
.L_9:
        /*0008*/ 	.byte	0x04, 0x17
        /*000a*/ 	.short	(.L_11 - .L_10)
.L_10:
        /*000c*/ 	.word	0x00000000
        /*0010*/ 	.short	0x0003
        /*0012*/ 	.short	0x0018
        /*0014*/ 	.byte	0x00, 0xf0, 0x11, 0x00


	//----- nvinfo : EIATTR_KPARAM_INFO
	.align		4
.L_11:
        /*0018*/ 	.byte	0x04, 0x17
        /*001a*/ 	.short	(.L_13 - .L_12)
.L_12:
        /*001c*/ 	.word	0x00000000
        /*0020*/ 	.short	0x0002
        /*0022*/ 	.short	0x0010
        /*0024*/ 	.byte	0x00, 0xf4, 0x21, 0x00


	//----- nvinfo : EIATTR_KPARAM_INFO
	.align		4
.L_13:
        /*0028*/ 	.byte	0x04, 0x17
        /*002a*/ 	.short	(.L_15 - .L_14)
.L_14:
        /*002c*/ 	.word	0x00000000
        /*0030*/ 	.short	0x0001
        /*0032*/ 	.short	0x0008
        /*0034*/ 	.byte	0x00, 0xf4, 0x21, 0x00


	//----- nvinfo : EIATTR_KPARAM_INFO
	.align		4
.L_15:
        /*0038*/ 	.byte	0x04, 0x17
        /*003a*/ 	.short	(.L_17 - .L_16)
.L_16:
        /*003c*/ 	.word	0x00000000
        /*0040*/ 	.short	0x0000
        /*0042*/ 	.short	0x0000
        /*0044*/ 	.byte	0x00, 0xf4, 0x21, 0x00


	//----- nvinfo : EIATTR_SPARSE_MMA_MASK
	.align		4
.L_17:
        /*0048*/ 	.byte	0x03, 0x50
        /*004a*/ 	.short	0x0000


	//----- nvinfo : EIATTR_MAXREG_COUNT
	.align		4
        /*004c*/ 	.byte	0x03, 0x1b
        /*004e*/ 	.short	0x00ff


	//----- nvinfo : EIATTR_EXIT_INSTR_OFFSETS
	.align		4
        /*0050*/ 	.byte	0x04, 0x1c
        /*0052*/ 	.short	(.L_19 - .L_18)


	//   ....[0]....
.L_18:
        /*0054*/ 	.word	0x00000370


	//   ....[1]....
        /*0058*/ 	.word	0x00000390


	//----- nvinfo : EIATTR_REQNTID
	.align		4
.L_19:
        /*005c*/ 	.byte	0x04, 0x10
        /*005e*/ 	.short	(.L_21 - .L_20)
.L_20:
        /*0060*/ 	.word	0x00000080
        /*0064*/ 	.word	0x00000001
        /*0068*/ 	.word	0x00000001


	//----- nvinfo : EIATTR_CBANK_PARAM_SIZE
	.align		4
.L_21:
        /*006c*/ 	.byte	0x03, 0x19
        /*006e*/ 	.short	0x001c


	//----- nvinfo : EIATTR_PARAM_CBANK
	.align		4
        /*0070*/ 	.byte	0x04, 0x0a
        /*0072*/ 	.short	(.L_23 - .L_22)
	.align		4
.L_22:
        /*0074*/ 	.word	index@(.nv.constant0.triton_poi_fused_add_native_layer_norm_14)
        /*0078*/ 	.short	0x0210
        /*007a*/ 	.short	0x001c


	//----- nvinfo : EIATTR_SW_WAR
	.align		4
.L_23:
        /*007c*/ 	.byte	0x04, 0x36
        /*007e*/ 	.short	(.L_25 - .L_24)
.L_24:
        /*0080*/ 	.word	0x00000008
.L_25:


//--------------------- .nv.callgraph             --------------------------
	.section	.nv.callgraph,"",@"SHT_CUDA_CALLGRAPH"
	.align	4
	.sectionentsize	8
	.align		4
        /*0000*/ 	.word	0x00000000
	.align		4
        /*0004*/ 	.word	0xffffffff
	.align		4
        /*0008*/ 	.word	0x00000000
	.align		4
        /*000c*/ 	.word	0xfffffffe
	.align		4
        /*0010*/ 	.word	0x00000000
	.align		4
        /*0014*/ 	.word	0xfffffffd
	.align		4
        /*0018*/ 	.word	0x00000000
	.align		4
        /*001c*/ 	.word	0xfffffffc


//--------------------- .text.triton_poi_fused_add_native_layer_norm_14 --------------------------
	.section	.text.triton_poi_fused_add_native_layer_norm_14,"ax",@progbits
	.align	128
        .global         triton_poi_fused_add_native_layer_norm_14
        .type           triton_poi_fused_add_native_layer_norm_14,@function
        .size           triton_poi_fused_add_native_layer_norm_14,(.L_x_1 - triton_poi_fused_add_native_layer_norm_14)
        .other          triton_poi_fused_add_native_layer_norm_14,@"STO_CUDA_ENTRY STV_DEFAULT"
triton_poi_fused_add_native_layer_norm_14:
.text.triton_poi_fused_add_native_layer_norm_14:
[----:B------:R-:W0:Y:S02]  /*0000*/  LDC R1, c[0x0][0x28] ;  /* 0x00000a00ff017b82 */ /* 0x000e240000000800 */
[----:B------:R-:W1:Y:S01]  /*0010*/  S2R R0, SR_TID.X ;  /* 0x0000000000007919 */ /* 0x000e620000002100 */
[----:B------:R-:W2:Y:S01]  /*0020*/  LDC.64 R6, c[0x0][0x220] ;  /* 0x00008800ff067b82 */ /* 0x000ea20000000a00 */
[----:B------:R-:W-:Y:S01]  /*0030*/  CS2R R14, SRZ ;  /* 0x00000000000e7805 */ /* 0x000fe2000001ff00 */
[----:B------:R-:W-:Y:S01]  /*0040*/  ULDC.64 UR4, c[0x0][0x208] ;  /* 0x0000820000047ab9 */ /* 0x000fe20000000a00 */
[----:B------:R-:W3:Y:S01]  /*0050*/  S2R R5, SR_CTAID.X ;  /* 0x0000000000057919 */ /* 0x000ee20000002500 */
[----:B-1----:R-:W-:Y:S01]  /*0060*/  IMAD.SHL.U32 R0, R0, 0x2, RZ ;  /* 0x0000000200007824 */ /* 0x002fe200078e00ff */
[----:B---3--:R-:W-:-:S04]  /*0070*/  SHF.R.S32.HI R10, RZ, 0x17, R5 ;  /* 0x00000017ff0a7819 */ /* 0x008fc80000011405 */
[----:B------:R-:W-:Y:S02]  /*0080*/  LOP3.LUT R0, R0, 0xfe, RZ, 0xc0, !PT ;  /* 0x000000fe00007812 */ /* 0x000fe400078ec0ff */
[----:B------:R-:W-:-:S03]  /*0090*/  SGXT R10, R10, 0x1 ;  /* 0x000000010a0a781a */ /* 0x000fc60000000200 */
[----:B------:R-:W-:-:S05]  /*00a0*/  IMAD R9, R5, 0x100, R0 ;  /* 0x0000010005097824 */ /* 0x000fca00078e0200 */
[----:B------:R-:W-:Y:S02]  /*00b0*/  SHF.R.S32.HI R0, RZ, 0x1f, R9 ;  /* 0x0000001fff007819 */ /* 0x000fe40000011409 */
[-C--:B------:R-:W-:Y:S02]  /*00c0*/  LEA.HI R10, R10, R9.reuse, RZ, 0x6 ;  /* 0x000000090a0a7211 */ /* 0x080fe400078f30ff */
[----:B------:R-:W-:Y:S02]  /*00d0*/  LEA.HI R0, R0, R9, RZ, 0x2 ;  /* 0x0000000900007211 */ /* 0x000fe400078f10ff */
[----:B------:R-:W-:Y:S02]  /*00e0*/  SHF.R.S32.HI R10, RZ, 0x6, R10 ;  /* 0x00000006ff0a7819 */ /* 0x000fe4000001140a */
[--C-:B------:R-:W-:Y:S02]  /*00f0*/  SHF.R.S32.HI R2, RZ, 0x2, R0.reuse ;  /* 0x00000002ff027819 */ /* 0x100fe40000011400 */
[----:B------:R-:W-:-:S02]  /*0100*/  SHF.R.S32.HI R3, RZ, 0x1f, R0 ;  /* 0x0000001fff037819 */ /* 0x000fc40000011400 */
[----:B------:R-:W-:Y:S02]  /*0110*/  LOP3.LUT R0, R0, 0xfffffffc, RZ, 0xc0, !PT ;  /* 0xfffffffc00007812 */ /* 0x000fe400078ec0ff */
[----:B------:R-:W-:Y:S02]  /*0120*/  LEA.HI R3, R3, R2, RZ, 0x4 ;  /* 0x0000000203037211 */ /* 0x000fe400078f20ff */
[----:B------:R-:W-:Y:S02]  /*0130*/  ISETP.GE.AND P0, PT, R9, 0x100, PT ;  /* 0x000001000900780c */ /* 0x000fe40003f06270 */
[----:B------:R-:W-:-:S05]  /*0140*/  LOP3.LUT R3, R3, 0xfff0, RZ, 0xc0, !PT ;  /* 0x0000fff003037812 */ /* 0x000fca00078ec0ff */
[----:B------:R-:W-:-:S05]  /*0150*/  IMAD.IADD R8, R2, 0x1, -R3 ;  /* 0x0000000102087824 */ /* 0x000fca00078e0a03 */
[----:B------:R-:W-:-:S04]  /*0160*/  PRMT R2, R8, 0x8880, RZ ;  /* 0x0000888008027816 */ /* 0x000fc800000000ff */
[----:B------:R-:W-:-:S04]  /*0170*/  PRMT R2, R2, 0x7710, RZ ;  /* 0x0000771002027816 */ /* 0x000fc800000000ff */
[----:B------:R-:W-:-:S04]  /*0180*/  SHF.R.U32.HI R2, RZ, 0xd, R2 ;  /* 0x0000000dff027819 */ /* 0x000fc80000011602 */
[----:B------:R-:W-:-:S05]  /*0190*/  LOP3.LUT R3, R2, 0x3, RZ, 0xc0, !PT ;  /* 0x0000000302037812 */ /* 0x000fca00078ec0ff */
[----:B------:R-:W-:Y:S02]  /*01a0*/  IMAD.IADD R4, R8, 0x1, R3 ;  /* 0x0000000108047824 */ /* 0x000fe400078e0203 */
[----:B------:R-:W1:Y:S03]  /*01b0*/  LDC.64 R2, c[0x0][0x218] ;  /* 0x00008600ff027b82 */ /* 0x000e660000000a00 */
[C---:B------:R-:W-:Y:S02]  /*01c0*/  LOP3.LUT R11, R4.reuse, 0xfc, RZ, 0xc0, !PT ;  /* 0x000000fc040b7812 */ /* 0x040fe400078ec0ff */
[----:B------:R-:W-:-:S03]  /*01d0*/  PRMT R12, R4, 0x8880, RZ ;  /* 0x00008880040c7816 */ /* 0x000fc600000000ff */
[----:B------:R-:W-:Y:S01]  /*01e0*/  IMAD.MOV R11, RZ, RZ, -R11 ;  /* 0x000000ffff0b7224 */ /* 0x000fe200078e0a0b */
[----:B------:R-:W3:Y:S01]  /*01f0*/  LDC.64 R4, c[0x0][0x210] ;  /* 0x00008400ff047b82 */ /* 0x000ee20000000a00 */
[----:B------:R-:W-:-:S03]  /*0200*/  SHF.R.S32.HI R12, RZ, 0x2, R12 ;  /* 0x00000002ff0c7819 */ /* 0x000fc6000001140c */
[----:B------:R-:W-:Y:S01]  /*0210*/  PRMT R13, R11, 0x7710, RZ ;  /* 0x000077100b0d7816 */ /* 0x000fe200000000ff */
[----:B------:R-:W-:Y:S01]  /*0220*/  IMAD.IADD R11, R9, 0x1, -R0 ;  /* 0x00000001090b7824 */ /* 0x000fe200078e0a00 */
[----:B------:R-:W-:-:S03]  /*0230*/  PRMT R12, R12, 0x9910, RZ ;  /* 0x000099100c0c7816 */ /* 0x000fc600000000ff */
[----:B------:R-:W-:Y:S02]  /*0240*/  IMAD.IADD R8, R8, 0x1, R13 ;  /* 0x0000000108087824 */ /* 0x000fe400078e020d */
[----:B------:R-:W-:Y:S02]  /*0250*/  IMAD R10, R10, 0x4, R11 ;  /* 0x000000040a0a7824 */ /* 0x000fe400078e020b */
[----:B------:R-:W-:Y:S01]  /*0260*/  IMAD.MOV.U32 R13, RZ, RZ, R12 ;  /* 0x000000ffff0d7224 */ /* 0x000fe200078e000c */
[----:B------:R-:W-:Y:S01]  /*0270*/  PRMT R8, R8, 0x8880, RZ ;  /* 0x0000888008087816 */ /* 0x000fe200000000ff */
[----:B--2---:R-:W-:-:S04]  /*0280*/  IMAD.WIDE R6, R11, 0x4, R6 ;  /* 0x000000040b067825 */ /* 0x004fc800078e0206 */
[----:B------:R-:W-:Y:S01]  /*0290*/  IMAD R10, R13, 0x10, R10 ;  /* 0x000000100d0a7824 */ /* 0x000fe200078e020a */
[----:B------:R-:W2:Y:S01]  /*02a0*/  @!P0 LDG.E.EL.64 R14, desc[UR4][R6.64] ;  /* 0x00000004060e8981 */ /* 0x000ea2000c2e1b00 */
[----:B------:R-:W-:Y:S02]  /*02b0*/  IMAD.MOV.U32 R13, RZ, RZ, R8 ;  /* 0x000000ffff0d7224 */ /* 0x000fe400078e0008 */
[----:B---3--:R-:W-:-:S04]  /*02c0*/  IMAD.WIDE R4, R9, 0x4, R4 ;  /* 0x0000000409047825 */ /* 0x008fc800078e0204 */
[----:B------:R-:W-:Y:S01]  /*02d0*/  IMAD R13, R13, 0x40, R10 ;  /* 0x000000400d0d7824 */ /* 0x000fe200078e020a */
[----:B------:R-:W-:Y:S02]  /*02e0*/  CS2R R10, SRZ ;  /* 0x00000000000a7805 */ /* 0x000fe4000001ff00 */
[----:B------:R-:W-:Y:S01]  /*02f0*/  CS2R R8, SRZ ;  /* 0x0000000000087805 */ /* 0x000fe2000001ff00 */
[----:B-1----:R-:W-:-:S03]  /*0300*/  IMAD.WIDE R2, R13, 0x4, R2 ;  /* 0x000000040d027825 */ /* 0x002fc600078e0202 */
[----:B------:R-:W2:Y:S04]  /*0310*/  @!P0 LDG.E.64 R10, desc[UR4][R4.64] ;  /* 0x00000004040a8981 */ /* 0x000ea8000c1e1b00 */
[----:B------:R-:W3:Y:S01]  /*0320*/  @!P0 LDG.E.64 R8, desc[UR4][R2.64] ;  /* 0x0000000402088981 */ /* 0x000ee2000c1e1b00 */
[----:B--2---:R-:W-:Y:S01]  /*0330*/  FADD R13, R14, R10 ;  /* 0x0000000a0e0d7221 */ /* 0x004fe20000000000 */
[----:B------:R-:W-:-:S03]  /*0340*/  FADD R0, R15, R11 ;  /* 0x0000000b0f007221 */ /* 0x000fc60000000000 */
[----:B---3--:R-:W-:Y:S01]  /*0350*/  FADD R8, R13, R8 ;  /* 0x000000080d087221 */ /* 0x008fe20000000000 */
[----:B------:R-:W-:Y:S01]  /*0360*/  FADD R9, R0, R9 ;  /* 0x0000000900097221 */ /* 0x000fe20000000000 */
[----:B------:R-:W-:Y:S06]  /*0370*/  @P0 EXIT ;  /* 0x000000000000094d */ /* 0x000fec0003800000 */
[----:B------:R-:W-:Y:S01]  /*0380*/  STG.E.64 desc[UR4][R4.64], R8 ;  /* 0x0000000804007986 */ /* 0x000fe2000c101b04 */
[----:B------:R-:W-:Y:S05]  /*0390*/  EXIT ;  /* 0x000000000000794d */ /* 0x000fea0003800000 */
.L_x_0:
[----:B------:R-:W-:-:S00]  /*03a0*/  BRA `(.L_x_0) ;  /* 0xfffffffc00fc7947 */ /* 0x000fc0000383ffff */
[----:B------:R-:W-:-:S00]  /*03b0*/  NOP ;  /* 0x0000000000007918 */ /* 0x000fc00000000000 */
        /* <DEDUP_REMOVED lines=12> */
.L_x_1:


//--------------------- .nv.constant0.triton_poi_fused_add_native_layer_norm_14 --------------------------
	.section	.nv.constant0.triton_poi_fused_add_native_layer_norm_14,"a",@progbits
	.sectionflags	@""
	.align	4
.nv.constant0.triton_poi_fused_add_native_layer_norm_14:
	.zero		556
